//
// Generated by NVIDIA NVVM Compiler
//
// Compiler Build ID: CL-36424714
// Cuda compilation tools, release 13.0, V13.0.88
// Based on NVVM 20.0.0
//

.version 9.0
.target sm_100
.address_size 64

	// .globl	_Z16matrixMultKernelPfS_S_iii
// _ZZ20matrixMulKernelTiledPfS_S_iiiE3Mds has been demoted
// _ZZ20matrixMulKernelTiledPfS_S_iiiE3Nds has been demoted

.visible .entry _Z16matrixMultKernelPfS_S_iii(
	.param .u64 .ptr .align 1 _Z16matrixMultKernelPfS_S_iii_param_0,
	.param .u64 .ptr .align 1 _Z16matrixMultKernelPfS_S_iii_param_1,
	.param .u64 .ptr .align 1 _Z16matrixMultKernelPfS_S_iii_param_2,
	.param .u32 _Z16matrixMultKernelPfS_S_iii_param_3,
	.param .u32 _Z16matrixMultKernelPfS_S_iii_param_4,
	.param .u32 _Z16matrixMultKernelPfS_S_iii_param_5
)
{
	.reg .pred 	%p<13>;
	.reg .b32 	%r<41>;
	.reg .b32 	%f<68>;
	.reg .b64 	%rd<53>;

	ld.param.u64 	%rd7, [_Z16matrixMultKernelPfS_S_iii_param_0];
	ld.param.u64 	%rd8, [_Z16matrixMultKernelPfS_S_iii_param_1];
	ld.param.u64 	%rd6, [_Z16matrixMultKernelPfS_S_iii_param_2];
	ld.param.u32 	%r20, [_Z16matrixMultKernelPfS_S_iii_param_3];
	ld.param.u32 	%r18, [_Z16matrixMultKernelPfS_S_iii_param_4];
	ld.param.u32 	%r19, [_Z16matrixMultKernelPfS_S_iii_param_5];
	cvta.to.global.u64 	%rd1, %rd8;
	cvta.to.global.u64 	%rd2, %rd7;
	mov.u32 	%r21, %ctaid.y;
	mov.u32 	%r22, %ntid.y;
	mov.u32 	%r23, %tid.y;
	mad.lo.s32 	%r1, %r21, %r22, %r23;
	mov.u32 	%r24, %ctaid.x;
	mov.u32 	%r25, %ntid.x;
	mov.u32 	%r26, %tid.x;
	mad.lo.s32 	%r2, %r24, %r25, %r26;
	setp.ge.s32 	%p1, %r1, %r20;
	setp.ge.s32 	%p2, %r2, %r19;
	or.pred  	%p3, %p1, %p2;
	@%p3 bra 	$L__BB0_14;
	setp.lt.s32 	%p4, %r18, 1;
	mov.f32 	%f67, 0f00000000;
	@%p4 bra 	$L__BB0_13;
	mul.lo.s32 	%r3, %r18, %r1;
	and.b32  	%r4, %r18, 7;
	setp.lt.u32 	%p5, %r18, 8;
	mov.f32 	%f67, 0f00000000;
	mov.b32 	%r39, 0;
	@%p5 bra 	$L__BB0_5;
	and.b32  	%r39, %r18, 2147483640;
	neg.s32 	%r37, %r39;
	shl.b32 	%r7, %r19, 3;
	mul.wide.u32 	%rd9, %r3, 4;
	add.s64 	%rd10, %rd9, %rd2;
	add.s64 	%rd52, %rd10, 16;
	mov.f32 	%f67, 0f00000000;
	mul.wide.s32 	%rd13, %r19, 4;
	mov.u32 	%r36, %r2;
$L__BB0_4:
	.pragma "nounroll";
	ld.global.f32 	%f17, [%rd52+-16];
	mul.wide.s32 	%rd11, %r36, 4;
	add.s64 	%rd12, %rd1, %rd11;
	ld.global.f32 	%f18, [%rd12];
	fma.rn.f32 	%f19, %f17, %f18, %f67;
	ld.global.f32 	%f20, [%rd52+-12];
	add.s64 	%rd14, %rd12, %rd13;
	ld.global.f32 	%f21, [%rd14];
	fma.rn.f32 	%f22, %f20, %f21, %f19;
	ld.global.f32 	%f23, [%rd52+-8];
	add.s64 	%rd15, %rd14, %rd13;
	ld.global.f32 	%f24, [%rd15];
	fma.rn.f32 	%f25, %f23, %f24, %f22;
	ld.global.f32 	%f26, [%rd52+-4];
	add.s64 	%rd16, %rd15, %rd13;
	ld.global.f32 	%f27, [%rd16];
	fma.rn.f32 	%f28, %f26, %f27, %f25;
	ld.global.f32 	%f29, [%rd52];
	add.s64 	%rd17, %rd16, %rd13;
	ld.global.f32 	%f30, [%rd17];
	fma.rn.f32 	%f31, %f29, %f30, %f28;
	ld.global.f32 	%f32, [%rd52+4];
	add.s64 	%rd18, %rd17, %rd13;
	ld.global.f32 	%f33, [%rd18];
	fma.rn.f32 	%f34, %f32, %f33, %f31;
	ld.global.f32 	%f35, [%rd52+8];
	add.s64 	%rd19, %rd18, %rd13;
	ld.global.f32 	%f36, [%rd19];
	fma.rn.f32 	%f37, %f35, %f36, %f34;
	ld.global.f32 	%f38, [%rd52+12];
	add.s64 	%rd20, %rd19, %rd13;
	ld.global.f32 	%f39, [%rd20];
	fma.rn.f32 	%f67, %f38, %f39, %f37;
	add.s32 	%r37, %r37, 8;
	add.s32 	%r36, %r36, %r7;
	add.s64 	%rd52, %rd52, 32;
	setp.ne.s32 	%p6, %r37, 0;
	@%p6 bra 	$L__BB0_4;
$L__BB0_5:
	setp.eq.s32 	%p7, %r4, 0;
	@%p7 bra 	$L__BB0_13;
	and.b32  	%r13, %r18, 3;
	setp.lt.u32 	%p8, %r4, 4;
	@%p8 bra 	$L__BB0_8;
	add.s32 	%r28, %r39, %r3;
	mul.wide.u32 	%rd21, %r28, 4;
	add.s64 	%rd22, %rd2, %rd21;
	ld.global.f32 	%f41, [%rd22];
	mad.lo.s32 	%r29, %r39, %r19, %r2;
	mul.wide.s32 	%rd23, %r29, 4;
	add.s64 	%rd24, %rd1, %rd23;
	ld.global.f32 	%f42, [%rd24];
	fma.rn.f32 	%f43, %f41, %f42, %f67;
	cvt.u64.u32 	%rd25, %r3;
	cvt.u64.u32 	%rd26, %r39;
	add.s64 	%rd27, %rd26, %rd25;
	shl.b64 	%rd28, %rd27, 2;
	add.s64 	%rd29, %rd2, %rd28;
	ld.global.f32 	%f44, [%rd29+4];
	mul.wide.s32 	%rd30, %r19, 4;
	add.s64 	%rd31, %rd24, %rd30;
	ld.global.f32 	%f45, [%rd31];
	fma.rn.f32 	%f46, %f44, %f45, %f43;
	ld.global.f32 	%f47, [%rd29+8];
	add.s64 	%rd32, %rd31, %rd30;
	ld.global.f32 	%f48, [%rd32];
	fma.rn.f32 	%f49, %f47, %f48, %f46;
	ld.global.f32 	%f50, [%rd29+12];
	add.s64 	%rd33, %rd32, %rd30;
	ld.global.f32 	%f51, [%rd33];
	fma.rn.f32 	%f67, %f50, %f51, %f49;
	add.s32 	%r39, %r39, 4;
$L__BB0_8:
	setp.eq.s32 	%p9, %r13, 0;
	@%p9 bra 	$L__BB0_13;
	setp.eq.s32 	%p10, %r13, 1;
	@%p10 bra 	$L__BB0_11;
	add.s32 	%r30, %r39, %r3;
	mul.wide.u32 	%rd34, %r30, 4;
	add.s64 	%rd35, %rd2, %rd34;
	ld.global.f32 	%f53, [%rd35];
	mad.lo.s32 	%r31, %r39, %r19, %r2;
	mul.wide.s32 	%rd36, %r31, 4;
	add.s64 	%rd37, %rd1, %rd36;
	ld.global.f32 	%f54, [%rd37];
	fma.rn.f32 	%f55, %f53, %f54, %f67;
	cvt.u64.u32 	%rd38, %r3;
	cvt.u64.u32 	%rd39, %r39;
	add.s64 	%rd40, %rd39, %rd38;
	shl.b64 	%rd41, %rd40, 2;
	add.s64 	%rd42, %rd2, %rd41;
	ld.global.f32 	%f56, [%rd42+4];
	mul.wide.s32 	%rd43, %r19, 4;
	add.s64 	%rd44, %rd37, %rd43;
	ld.global.f32 	%f57, [%rd44];
	fma.rn.f32 	%f67, %f56, %f57, %f55;
	add.s32 	%r39, %r39, 2;
$L__BB0_11:
	and.b32  	%r32, %r18, 1;
	setp.eq.b32 	%p11, %r32, 1;
	not.pred 	%p12, %p11;
	@%p12 bra 	$L__BB0_13;
	add.s32 	%r33, %r39, %r3;
	mul.wide.u32 	%rd45, %r33, 4;
	add.s64 	%rd46, %rd2, %rd45;
	ld.global.f32 	%f58, [%rd46];
	mad.lo.s32 	%r34, %r39, %r19, %r2;
	mul.wide.s32 	%rd47, %r34, 4;
	add.s64 	%rd48, %rd1, %rd47;
	ld.global.f32 	%f59, [%rd48];
	fma.rn.f32 	%f67, %f58, %f59, %f67;
$L__BB0_13:
	mad.lo.s32 	%r35, %r19, %r1, %r2;
	cvta.to.global.u64 	%rd49, %rd6;
	mul.wide.s32 	%rd50, %r35, 4;
	add.s64 	%rd51, %rd49, %rd50;
	st.global.f32 	[%rd51], %f67;
$L__BB0_14:
	ret;

}
	// .globl	_Z20matrixMulKernelTiledPfS_S_iii
.visible .entry _Z20matrixMulKernelTiledPfS_S_iii(
	.param .u64 .ptr .align 1 _Z20matrixMulKernelTiledPfS_S_iii_param_0,
	.param .u64 .ptr .align 1 _Z20matrixMulKernelTiledPfS_S_iii_param_1,
	.param .u64 .ptr .align 1 _Z20matrixMulKernelTiledPfS_S_iii_param_2,
	.param .u32 _Z20matrixMulKernelTiledPfS_S_iii_param_3,
	.param .u32 _Z20matrixMulKernelTiledPfS_S_iii_param_4,
	.param .u32 _Z20matrixMulKernelTiledPfS_S_iii_param_5
)
{
	.reg .pred 	%p<12>;
	.reg .b32 	%r<44>;
	.reg .b32 	%f<111>;
	.reg .b64 	%rd<13>;
	// demoted variable
	.shared .align 4 .b8 _ZZ20matrixMulKernelTiledPfS_S_iiiE3Mds[4096];
	// demoted variable
	.shared .align 4 .b8 _ZZ20matrixMulKernelTiledPfS_S_iiiE3Nds[4096];
	ld.param.u64 	%rd4, [_Z20matrixMulKernelTiledPfS_S_iii_param_0];
	ld.param.u64 	%rd5, [_Z20matrixMulKernelTiledPfS_S_iii_param_1];
	ld.param.u64 	%rd6, [_Z20matrixMulKernelTiledPfS_S_iii_param_2];
	ld.param.u32 	%r24, [_Z20matrixMulKernelTiledPfS_S_iii_param_3];
	ld.param.u32 	%r25, [_Z20matrixMulKernelTiledPfS_S_iii_param_4];
	ld.param.u32 	%r26, [_Z20matrixMulKernelTiledPfS_S_iii_param_5];
	mov.u32 	%r27, %ctaid.x;
	mov.u32 	%r28, %ctaid.y;
	mov.u32 	%r39, %tid.x;
	mov.u32 	%r41, %tid.y;
	shl.b32 	%r29, %r28, 5;
	add.s32 	%r3, %r29, %r41;
	shl.b32 	%r4, %r27, 5;
	add.s32 	%r5, %r4, %r39;
	setp.lt.s32 	%p1, %r25, 1;
	mov.f32 	%f110, 0f00000000;
	@%p1 bra 	$L__BB1_7;
	add.s32 	%r30, %r25, 31;
	shr.u32 	%r31, %r30, 5;
	shl.b32 	%r32, %r41, 7;
	mov.u32 	%r33, _ZZ20matrixMulKernelTiledPfS_S_iiiE3Mds;
	add.s32 	%r6, %r33, %r32;
	shl.b32 	%r34, %r39, 2;
	add.s32 	%r7, %r6, %r34;
	mov.u32 	%r35, _ZZ20matrixMulKernelTiledPfS_S_iiiE3Nds;
	add.s32 	%r9, %r35, %r34;
	add.s32 	%r8, %r9, %r32;
	neg.s32 	%r43, %r31;
	mad.lo.s32 	%r36, %r41, %r26, %r39;
	add.s32 	%r42, %r36, %r4;
	shl.b32 	%r12, %r26, 5;
	mad.lo.s32 	%r40, %r25, %r3, %r39;
	cvta.to.global.u64 	%rd1, %rd4;
	cvta.to.global.u64 	%rd2, %rd5;
	mov.f32 	%f110, 0f00000000;
$L__BB1_2:
	setp.ge.s32 	%p2, %r3, %r24;
	mul.wide.s32 	%rd7, %r40, 4;
	add.s64 	%rd3, %rd1, %rd7;
	setp.ge.s32 	%p3, %r39, %r25;
	mov.f32 	%f108, 0f00000000;
	or.pred  	%p4, %p3, %p2;
	@%p4 bra 	$L__BB1_4;
	ld.global.f32 	%f108, [%rd3];
$L__BB1_4:
	setp.ge.s32 	%p5, %r5, %r26;
	st.shared.f32 	[%r7], %f108;
	setp.ge.s32 	%p6, %r41, %r25;
	mov.f32 	%f109, 0f00000000;
	or.pred  	%p7, %p6, %p5;
	@%p7 bra 	$L__BB1_6;
	mul.wide.s32 	%rd8, %r42, 4;
	add.s64 	%rd9, %rd2, %rd8;
	ld.global.f32 	%f109, [%rd9];
$L__BB1_6:
	st.shared.f32 	[%r8], %f109;
	bar.sync 	0;
	ld.shared.f32 	%f12, [%r6];
	ld.shared.f32 	%f13, [%r9];
	fma.rn.f32 	%f14, %f12, %f13, %f110;
	ld.shared.f32 	%f15, [%r6+4];
	ld.shared.f32 	%f16, [%r9+128];
	fma.rn.f32 	%f17, %f15, %f16, %f14;
	ld.shared.f32 	%f18, [%r6+8];
	ld.shared.f32 	%f19, [%r9+256];
	fma.rn.f32 	%f20, %f18, %f19, %f17;
	ld.shared.f32 	%f21, [%r6+12];
	ld.shared.f32 	%f22, [%r9+384];
	fma.rn.f32 	%f23, %f21, %f22, %f20;
	ld.shared.f32 	%f24, [%r6+16];
	ld.shared.f32 	%f25, [%r9+512];
	fma.rn.f32 	%f26, %f24, %f25, %f23;
	ld.shared.f32 	%f27, [%r6+20];
	ld.shared.f32 	%f28, [%r9+640];
	fma.rn.f32 	%f29, %f27, %f28, %f26;
	ld.shared.f32 	%f30, [%r6+24];
	ld.shared.f32 	%f31, [%r9+768];
	fma.rn.f32 	%f32, %f30, %f31, %f29;
	ld.shared.f32 	%f33, [%r6+28];
	ld.shared.f32 	%f34, [%r9+896];
	fma.rn.f32 	%f35, %f33, %f34, %f32;
	ld.shared.f32 	%f36, [%r6+32];
	ld.shared.f32 	%f37, [%r9+1024];
	fma.rn.f32 	%f38, %f36, %f37, %f35;
	ld.shared.f32 	%f39, [%r6+36];
	ld.shared.f32 	%f40, [%r9+1152];
	fma.rn.f32 	%f41, %f39, %f40, %f38;
	ld.shared.f32 	%f42, [%r6+40];
	ld.shared.f32 	%f43, [%r9+1280];
	fma.rn.f32 	%f44, %f42, %f43, %f41;
	ld.shared.f32 	%f45, [%r6+44];
	ld.shared.f32 	%f46, [%r9+1408];
	fma.rn.f32 	%f47, %f45, %f46, %f44;
	ld.shared.f32 	%f48, [%r6+48];
	ld.shared.f32 	%f49, [%r9+1536];
	fma.rn.f32 	%f50, %f48, %f49, %f47;
	ld.shared.f32 	%f51, [%r6+52];
	ld.shared.f32 	%f52, [%r9+1664];
	fma.rn.f32 	%f53, %f51, %f52, %f50;
	ld.shared.f32 	%f54, [%r6+56];
	ld.shared.f32 	%f55, [%r9+1792];
	fma.rn.f32 	%f56, %f54, %f55, %f53;
	ld.shared.f32 	%f57, [%r6+60];
	ld.shared.f32 	%f58, [%r9+1920];
	fma.rn.f32 	%f59, %f57, %f58, %f56;
	ld.shared.f32 	%f60, [%r6+64];
	ld.shared.f32 	%f61, [%r9+2048];
	fma.rn.f32 	%f62, %f60, %f61, %f59;
	ld.shared.f32 	%f63, [%r6+68];
	ld.shared.f32 	%f64, [%r9+2176];
	fma.rn.f32 	%f65, %f63, %f64, %f62;
	ld.shared.f32 	%f66, [%r6+72];
	ld.shared.f32 	%f67, [%r9+2304];
	fma.rn.f32 	%f68, %f66, %f67, %f65;
	ld.shared.f32 	%f69, [%r6+76];
	ld.shared.f32 	%f70, [%r9+2432];
	fma.rn.f32 	%f71, %f69, %f70, %f68;
	ld.shared.f32 	%f72, [%r6+80];
	ld.shared.f32 	%f73, [%r9+2560];
	fma.rn.f32 	%f74, %f72, %f73, %f71;
	ld.shared.f32 	%f75, [%r6+84];
	ld.shared.f32 	%f76, [%r9+2688];
	fma.rn.f32 	%f77, %f75, %f76, %f74;
	ld.shared.f32 	%f78, [%r6+88];
	ld.shared.f32 	%f79, [%r9+2816];
	fma.rn.f32 	%f80, %f78, %f79, %f77;
	ld.shared.f32 	%f81, [%r6+92];
	ld.shared.f32 	%f82, [%r9+2944];
	fma.rn.f32 	%f83, %f81, %f82, %f80;
	ld.shared.f32 	%f84, [%r6+96];
	ld.shared.f32 	%f85, [%r9+3072];
	fma.rn.f32 	%f86, %f84, %f85, %f83;
	ld.shared.f32 	%f87, [%r6+100];
	ld.shared.f32 	%f88, [%r9+3200];
	fma.rn.f32 	%f89, %f87, %f88, %f86;
	ld.shared.f32 	%f90, [%r6+104];
	ld.shared.f32 	%f91, [%r9+3328];
	fma.rn.f32 	%f92, %f90, %f91, %f89;
	ld.shared.f32 	%f93, [%r6+108];
	ld.shared.f32 	%f94, [%r9+3456];
	fma.rn.f32 	%f95, %f93, %f94, %f92;
	ld.shared.f32 	%f96, [%r6+112];
	ld.shared.f32 	%f97, [%r9+3584];
	fma.rn.f32 	%f98, %f96, %f97, %f95;
	ld.shared.f32 	%f99, [%r6+116];
	ld.shared.f32 	%f100, [%r9+3712];
	fma.rn.f32 	%f101, %f99, %f100, %f98;
	ld.shared.f32 	%f102, [%r6+120];
	ld.shared.f32 	%f103, [%r9+3840];
	fma.rn.f32 	%f104, %f102, %f103, %f101;
	ld.shared.f32 	%f105, [%r6+124];
	ld.shared.f32 	%f106, [%r9+3968];
	fma.rn.f32 	%f110, %f105, %f106, %f104;
	bar.sync 	0;
	add.s32 	%r43, %r43, 1;
	setp.ne.s32 	%p8, %r43, 0;
	add.s32 	%r42, %r42, %r12;
	add.s32 	%r41, %r41, 32;
	add.s32 	%r40, %r40, 32;
	add.s32 	%r39, %r39, 32;
	@%p8 bra 	$L__BB1_2;
$L__BB1_7:
	setp.ge.s32 	%p9, %r3, %r24;
	setp.ge.s32 	%p10, %r5, %r26;
	or.pred  	%p11, %p9, %p10;
	@%p11 bra 	$L__BB1_9;
	mad.lo.s32 	%r38, %r26, %r3, %r5;
	cvta.to.global.u64 	%rd10, %rd6;
	mul.wide.u32 	%rd11, %r38, 4;
	add.s64 	%rd12, %rd10, %rd11;
	st.global.f32 	[%rd12], %f110;
$L__BB1_9:
	ret;

}


// ===== COMPILED SASS (sm_100) =====

	.target	sm_100

	.elftype	@"ET_EXEC"


//--------------------- .note.nv.tkinfo           --------------------------
	.section	.note.nv.tkinfo,"",@"SHT_NOTE"
	.sectionflags	@"SHF_NOTE_NV_TKINFO"
	.tkinfo
        /*0018*/ 	.word	0x00000002
        /*0030*/ 	.string	""
        /*0030*/ 	.string	"ptxas"
        /*0030*/ 	.string	"Cuda compilation tools, release 13.0, V13.0.88"
        /*0030*/ 	.string	"Build cuda_13.0.r13.0/compiler.36424714_0"
        /*0030*/ 	.string	"-arch sm_100 -m 64 "



//--------------------- .note.nv.cuinfo           --------------------------
	.section	.note.nv.cuinfo,"",@"SHT_NOTE"
	.sectionflags	@"SHF_NOTE_NV_CUINFO"
        /*0018*/ 	.short	0x0002
        /*001a*/ 	.short	0x0064
        /*001c*/ 	.short	0x0082
	.zero		2


//--------------------- .nv.info                  --------------------------
	.section	.nv.info,"",@"SHT_CUDA_INFO"
	.align	4


	//----- nvinfo : EIATTR_REGCOUNT
	.align		4
        /*0000*/ 	.byte	0x04, 0x2f
        /*0002*/ 	.short	(.L_1 - .L_0)
	.align		4
.L_0:
        /*0004*/ 	.word	index@(_Z16matrixMultKernelPfS_S_iii)
        /*0008*/ 	.word	0x00000020


	//----- nvinfo : EIATTR_FRAME_SIZE
	.align		4
.L_1:
        /*000c*/ 	.byte	0x04, 0x11
        /*000e*/ 	.short	(.L_3 - .L_2)
	.align		4
.L_2:
        /*0010*/ 	.word	index@(_Z16matrixMultKernelPfS_S_iii)
        /*0014*/ 	.word	0x00000000


	//----- nvinfo : EIATTR_REGCOUNT
	.align		4
.L_3:
        /*0018*/ 	.byte	0x04, 0x2f
        /*001a*/ 	.short	(.L_5 - .L_4)
	.align		4
.L_4:
        /*001c*/ 	.word	index@(_Z20matrixMulKernelTiledPfS_S_iii)
        /*0020*/ 	.word	0x00000020


	//----- nvinfo : EIATTR_FRAME_SIZE
	.align		4
.L_5:
        /*0024*/ 	.byte	0x04, 0x11
        /*0026*/ 	.short	(.L_7 - .L_6)
	.align		4
.L_6:
        /*0028*/ 	.word	index@(_Z20matrixMulKernelTiledPfS_S_iii)
        /*002c*/ 	.word	0x00000000


	//----- nvinfo : EIATTR_MIN_STACK_SIZE
	.align		4
.L_7:
        /*0030*/ 	.byte	0x04, 0x12
        /*0032*/ 	.short	(.L_9 - .L_8)
	.align		4
.L_8:
        /*0034*/ 	.word	index@(_Z20matrixMulKernelTiledPfS_S_iii)
        /*0038*/ 	.word	0x00000000


	//----- nvinfo : EIATTR_MIN_STACK_SIZE
	.align		4
.L_9:
        /*003c*/ 	.byte	0x04, 0x12
        /*003e*/ 	.short	(.L_11 - .L_10)
	.align		4
.L_10:
        /*0040*/ 	.word	index@(_Z16matrixMultKernelPfS_S_iii)
        /*0044*/ 	.word	0x00000000
.L_11:


//--------------------- .nv.compat                --------------------------
	.section	.nv.compat,"",@"SHT_CUDA_COMPAT_INFO"
	.align	4
        /*0000*/ 	.byte	0x02, 0x09, 0x00, 0x00, 0x02, 0x02, 0x01, 0x00, 0x02, 0x05, 0x05, 0x00, 0x03, 0x07, 0x01, 0x01
        /*0010*/ 	.byte	0x02, 0x03, 0x00, 0x00, 0x02, 0x06, 0x01, 0x00, 0x04, 0x0b, 0x08, 0x00, 0x09, 0x00, 0x00, 0x00
        /*0020*/ 	.byte	0x00, 0x00, 0x00, 0x00


//--------------------- .nv.info._Z20matrixMulKernelTiledPfS_S_iii --------------------------
	.section	.nv.info._Z20matrixMulKernelTiledPfS_S_iii,"",@"SHT_CUDA_INFO"
	.sectionflags	@""
	.align	4


	//----- nvinfo : EIATTR_CUDA_API_VERSION
	.align		4
        /*0000*/ 	.byte	0x04, 0x37
        /*0002*/ 	.short	(.L_13 - .L_12)
.L_12:
        /*0004*/ 	.word	0x00000082


	//----- nvinfo : EIATTR_KPARAM_INFO
	.align		4
.L_13:
        /*0008*/ 	.byte	0x04, 0x17
        /*000a*/ 	.short	(.L_15 - .L_14)
.L_14:
        /*000c*/ 	.word	0x00000000
        /*0010*/ 	.short	0x0005
        /*0012*/ 	.short	0x0020
        /*0014*/ 	.byte	0x00, 0xf0, 0x11, 0x00


	//----- nvinfo : EIATTR_KPARAM_INFO
	.align		4
.L_15:
        /*0018*/ 	.byte	0x04, 0x17
        /*001a*/ 	.short	(.L_17 - .L_16)
.L_16:
        /*001c*/ 	.word	0x00000000
        /*0020*/ 	.short	0x0004
        /*0022*/ 	.short	0x001c
        /*0024*/ 	.byte	0x00, 0xf0, 0x11, 0x00


	//----- nvinfo : EIATTR_KPARAM_INFO
	.align		4
.L_17:
        /*0028*/ 	.byte	0x04, 0x17
        /*002a*/ 	.short	(.L_19 - .L_18)
.L_18:
        /*002c*/ 	.word	0x00000000
        /*0030*/ 	.short	0x0003
        /*0032*/ 	.short	0x0018
        /*0034*/ 	.byte	0x00, 0xf0, 0x11, 0x00


	//----- nvinfo : EIATTR_KPARAM_INFO
	.align		4
.L_19:
        /*0038*/ 	.byte	0x04, 0x17
        /*003a*/ 	.short	(.L_21 - .L_20)
.L_20:
        /*003c*/ 	.word	0x00000000
        /*0040*/ 	.short	0x0002
        /*0042*/ 	.short	0x0010
        /*0044*/ 	.byte	0x00, 0xf5, 0x21, 0x00


	//----- nvinfo : EIATTR_KPARAM_INFO
	.align		4
.L_21:
        /*0048*/ 	.byte	0x04, 0x17
        /*004a*/ 	.short	(.L_23 - .L_22)
.L_22:
        /*004c*/ 	.word	0x00000000
        /*0050*/ 	.short	0x0001
        /*0052*/ 	.short	0x0008
        /*0054*/ 	.byte	0x00, 0xf5, 0x21, 0x00


	//----- nvinfo : EIATTR_KPARAM_INFO
	.align		4
.L_23:
        /*0058*/ 	.byte	0x04, 0x17
        /*005a*/ 	.short	(.L_25 - .L_24)
.L_24:
        /*005c*/ 	.word	0x00000000
        /*0060*/ 	.short	0x0000
        /*0062*/ 	.short	0x0000
        /*0064*/ 	.byte	0x00, 0xf5, 0x21, 0x00


	//----- nvinfo : EIATTR_SPARSE_MMA_MASK
	.align		4
.L_25:
        /*0068*/ 	.byte	0x03, 0x50
        /*006a*/ 	.short	0x0000


	//----- nvinfo : EIATTR_MAXREG_COUNT
	.align		4
        /*006c*/ 	.byte	0x03, 0x1b
        /*006e*/ 	.short	0x00ff


	//----- nvinfo : EIATTR_NUM_BARRIERS
	.align		4
        /*0070*/ 	.byte	0x02, 0x4c
        /*0072*/ 	.byte	0x01
	.zero		1


	//----- nvinfo : EIATTR_MERCURY_ISA_VERSION
	.align		4
        /*0074*/ 	.byte	0x03, 0x5f
        /*0076*/ 	.short	0x0101


	//----- nvinfo : EIATTR_VRC_CTA_INIT_COUNT
	.align		4
        /*0078*/ 	.byte	0x02, 0x4a
	.zero		1
	.zero		1


	//----- nvinfo : EIATTR_EXIT_INSTR_OFFSETS
	.align		4
        /*007c*/ 	.byte	0x04, 0x1c
        /*007e*/ 	.short	(.L_27 - .L_26)


	//   ....[0]....
.L_26:
        /*0080*/ 	.word	0x00000830


	//   ....[1]....
        /*0084*/ 	.word	0x00000880


	//----- nvinfo : EIATTR_CBANK_PARAM_SIZE
	.align		4
.L_27:
        /*0088*/ 	.byte	0x03, 0x19
        /*008a*/ 	.short	0x0024


	//----- nvinfo : EIATTR_PARAM_CBANK
	.align		4
        /*008c*/ 	.byte	0x04, 0x0a
        /*008e*/ 	.short	(.L_29 - .L_28)
	.align		4
.L_28:
        /*0090*/ 	.word	index@(.nv.constant0._Z20matrixMulKernelTiledPfS_S_iii)
        /*0094*/ 	.short	0x0380
        /*0096*/ 	.short	0x0024


	//----- nvinfo : EIATTR_SW_WAR
	.align		4
.L_29:
        /*0098*/ 	.byte	0x04, 0x36
        /*009a*/ 	.short	(.L_31 - .L_30)
.L_30:
        /*009c*/ 	.word	0x00000008
.L_31:


//--------------------- .nv.info._Z16matrixMultKernelPfS_S_iii --------------------------
	.section	.nv.info._Z16matrixMultKernelPfS_S_iii,"",@"SHT_CUDA_INFO"
	.sectionflags	@""
	.align	4


	//----- nvinfo : EIATTR_CUDA_API_VERSION
	.align		4
        /*0000*/ 	.byte	0x04, 0x37
        /*0002*/ 	.short	(.L_33 - .L_32)
.L_32:
        /*0004*/ 	.word	0x00000082


	//----- nvinfo : EIATTR_KPARAM_INFO
	.align		4
.L_33:
        /*0008*/ 	.byte	0x04, 0x17
        /*000a*/ 	.short	(.L_35 - .L_34)
.L_34:
        /*000c*/ 	.word	0x00000000
        /*0010*/ 	.short	0x0005
        /*0012*/ 	.short	0x0020
        /*0014*/ 	.byte	0x00, 0xf0, 0x11, 0x00


	//----- nvinfo : EIATTR_KPARAM_INFO
	.align		4
.L_35:
        /*0018*/ 	.byte	0x04, 0x17
        /*001a*/ 	.short	(.L_37 - .L_36)
.L_36:
        /*001c*/ 	.word	0x00000000
        /*0020*/ 	.short	0x0004
        /*0022*/ 	.short	0x001c
        /*0024*/ 	.byte	0x00, 0xf0, 0x11, 0x00


	//----- nvinfo : EIATTR_KPARAM_INFO
	.align		4
.L_37:
        /*0028*/ 	.byte	0x04, 0x17
        /*002a*/ 	.short	(.L_39 - .L_38)
.L_38:
        /*002c*/ 	.word	0x00000000
        /*0030*/ 	.short	0x0003
        /*0032*/ 	.short	0x0018
        /*0034*/ 	.byte	0x00, 0xf0, 0x11, 0x00


	//----- nvinfo : EIATTR_KPARAM_INFO
	.align		4
.L_39:
        /*0038*/ 	.byte	0x04, 0x17
        /*003a*/ 	.short	(.L_41 - .L_40)
.L_40:
        /*003c*/ 	.word	0x00000000
        /*0040*/ 	.short	0x0002
        /*0042*/ 	.short	0x0010
        /*0044*/ 	.byte	0x00, 0xf5, 0x21, 0x00


	//----- nvinfo : EIATTR_KPARAM_INFO
	.align		4
.L_41:
        /*0048*/ 	.byte	0x04, 0x17
        /*004a*/ 	.short	(.L_43 - .L_42)
.L_42:
        /*004c*/ 	.word	0x00000000
        /*0050*/ 	.short	0x0001
        /*0052*/ 	.short	0x0008
        /*0054*/ 	.byte	0x00, 0xf5, 0x21, 0x00


	//----- nvinfo : EIATTR_KPARAM_INFO
	.align		4
.L_43:
        /*0058*/ 	.byte	0x04, 0x17
        /*005a*/ 	.short	(.L_45 - .L_44)
.L_44:
        /*005c*/ 	.word	0x00000000
        /*0060*/ 	.short	0x0000
        /*0062*/ 	.short	0x0000
        /*0064*/ 	.byte	0x00, 0xf5, 0x21, 0x00


	//----- nvinfo : EIATTR_SPARSE_MMA_MASK
	.align		4
.L_45:
        /*0068*/ 	.byte	0x03, 0x50
        /*006a*/ 	.short	0x0000


	//----- nvinfo : EIATTR_MAXREG_COUNT
	.align		4
        /*006c*/ 	.byte	0x03, 0x1b
        /*006e*/ 	.short	0x00ff


	//----- nvinfo : EIATTR_MERCURY_ISA_VERSION
	.align		4
        /*0070*/ 	.byte	0x03, 0x5f
        /*0072*/ 	.short	0x0101


	//----- nvinfo : EIATTR_VRC_CTA_INIT_COUNT
	.align		4
        /*0074*/ 	.byte	0x02, 0x4a
	.zero		1
	.zero		1


	//----- nvinfo : EIATTR_EXIT_INSTR_OFFSETS
	.align		4
        /*0078*/ 	.byte	0x04, 0x1c
        /*007a*/ 	.short	(.L_47 - .L_46)


	//   ....[0]....
.L_46:
        /*007c*/ 	.word	0x000000d0


	//   ....[1]....
        /*0080*/ 	.word	0x000008f0


	//----- nvinfo : EIATTR_CBANK_PARAM_SIZE
	.align		4
.L_47:
        /*0084*/ 	.byte	0x03, 0x19
        /*0086*/ 	.short	0x0024


	//----- nvinfo : EIATTR_PARAM_CBANK
	.align		4
        /*0088*/ 	.byte	0x04, 0x0a
        /*008a*/ 	.short	(.L_49 - .L_48)
	.align		4
.L_48:
        /*008c*/ 	.word	index@(.nv.constant0._Z16matrixMultKernelPfS_S_iii)
        /*0090*/ 	.short	0x0380
        /*0092*/ 	.short	0x0024


	//----- nvinfo : EIATTR_SW_WAR
	.align		4
.L_49:
        /*0094*/ 	.byte	0x04, 0x36
        /*0096*/ 	.short	(.L_51 - .L_50)
.L_50:
        /*0098*/ 	.word	0x00000008
.L_51:


//--------------------- .nv.callgraph             --------------------------
	.section	.nv.callgraph,"",@"SHT_CUDA_CALLGRAPH"
	.align	4
	.sectionentsize	8
	.align		4
        /*0000*/ 	.word	0x00000000
	.align		4
        /*0004*/ 	.word	0xffffffff
	.align		4
        /*0008*/ 	.word	0x00000000
	.align		4
        /*000c*/ 	.word	0xfffffffe
	.align		4
        /*0010*/ 	.word	0x00000000
	.align		4
        /*0014*/ 	.word	0xfffffffd
	.align		4
        /*0018*/ 	.word	0x00000000
	.align		4
        /*001c*/ 	.word	0xfffffffc


//--------------------- .text._Z20matrixMulKernelTiledPfS_S_iii --------------------------
	.section	.text._Z20matrixMulKernelTiledPfS_S_iii,"ax",@progbits
	.align	128
        .global         _Z20matrixMulKernelTiledPfS_S_iii
        .type           _Z20matrixMulKernelTiledPfS_S_iii,@function
        .size           _Z20matrixMulKernelTiledPfS_S_iii,(.L_x_8 - _Z20matrixMulKernelTiledPfS_S_iii)
        .other          _Z20matrixMulKernelTiledPfS_S_iii,@"STO_CUDA_ENTRY STV_DEFAULT"
_Z20matrixMulKernelTiledPfS_S_iii:
.text._Z20matrixMulKernelTiledPfS_S_iii:
[----:B------:R-:W-:Y:S01]  /*0000*/  LDC R1, c[0x0][0x37c] ;  /* 0x0000df00ff017b82 */ /* 0x000fe20000000800 */
[----:B------:R-:W0:Y:S01]  /*0010*/  S2R R18, SR_CTAID.Y ;  /* 0x0000000000127919 */ /* 0x000e220000002600 */
[----:B------:R-:W1:Y:S01]  /*0020*/  LDCU UR10, c[0x0][0x39c] ;  /* 0x00007380ff0a77ac */ /* 0x000e620008000800 */
[----:B------:R-:W-:Y:S01]  /*0030*/  HFMA2 R23, -RZ, RZ, 0, 0 ;  /* 0x00000000ff177431 */ /* 0x000fe200000001ff */
[----:B------:R-:W0:Y:S01]  /*0040*/  S2R R16, SR_TID.Y ;  /* 0x0000000000107919 */ /* 0x000e220000002200 */
[----:B------:R-:W2:Y:S01]  /*0050*/  LDCU UR14, c[0x0][0x3a0] ;  /* 0x00007400ff0e77ac */ /* 0x000ea20008000800 */
[----:B------:R-:W3:Y:S01]  /*0060*/  S2R R2, SR_CTAID.X ;  /* 0x0000000000027919 */ /* 0x000ee20000002500 */
[----:B------:R-:W4:Y:S01]  /*0070*/  LDCU.64 UR8, c[0x0][0x358] ;  /* 0x00006b00ff0877ac */ /* 0x000f220008000a00 */
[----:B------:R-:W3:Y:S01]  /*0080*/  S2R R17, SR_TID.X ;  /* 0x0000000000117919 */ /* 0x000ee20000002100 */
[----:B-1----:R-:W-:Y:S01]  /*0090*/  UISETP.GE.AND UP0, UPT, UR10, 0x1, UPT ;  /* 0x000000010a00788c */ /* 0x002fe2000bf06270 */
[----:B0-----:R-:W-:-:S02]  /*00a0*/  LEA R18, R18, R16, 0x5 ;  /* 0x0000001012127211 */ /* 0x001fc400078e28ff */
[----:B---3--:R-:W-:-:S06]  /*00b0*/  LEA R19, R2, R17, 0x5 ;  /* 0x0000001102137211 */ /* 0x008fcc00078e28ff */
[----:B--2-4-:R-:W-:Y:S05]  /*00c0*/  BRA.U !UP0, `(.L_x_0) ;  /* 0x0000000508cc7547 */ /* 0x014fea000b800000 */
[----:B------:R-:W0:Y:S01]  /*00d0*/  S2UR UR7, SR_CgaCtaId ;  /* 0x00000000000779c3 */ /* 0x000e220000008800 */
[----:B------:R-:W1:Y:S01]  /*00e0*/  LDCU UR11, c[0x0][0x3a0] ;  /* 0x00007400ff0b77ac */ /* 0x000e620008000800 */
[----:B------:R-:W-:Y:S01]  /*00f0*/  MOV R23, RZ ;  /* 0x000000ff00177202 */ /* 0x000fe20000000f00 */
[----:B------:R-:W-:Y:S01]  /*0100*/  IMAD R6, R18, UR10, R17 ;  /* 0x0000000a12067c24 */ /* 0x000fe2000f8e0211 */
[----:B------:R-:W2:Y:S04]  /*0110*/  LDCU UR12, c[0x0][0x398] ;  /* 0x00007300ff0c77ac */ /* 0x000ea80008000800 */
[----:B------:R-:W3:Y:S01]  /*0120*/  LDC R0, c[0x0][0x3a0] ;  /* 0x0000e800ff007b82 */ /* 0x000ee20000000800 */
[----:B------:R-:W-:Y:S01]  /*0130*/  UMOV UR5, 0x400 ;  /* 0x0000040000057882 */ /* 0x000fe20000000000 */
[----:B------:R-:W-:-:S02]  /*0140*/  UIADD3 UR4, UPT, UPT, UR10, 0x1f, URZ ;  /* 0x0000001f0a047890 */ /* 0x000fc4000fffe0ff */
[----:B------:R-:W-:Y:S02]  /*0150*/  UIADD3 UR6, UPT, UPT, UR5, 0x1000, URZ ;  /* 0x0000100005067890 */ /* 0x000fe4000fffe0ff */
[----:B------:R-:W-:Y:S02]  /*0160*/  USHF.R.U32.HI UR4, URZ, 0x5, UR4 ;  /* 0x00000005ff047899 */ /* 0x000fe40008011604 */
[----:B------:R-:W4:Y:S01]  /*0170*/  LDC.64 R20, c[0x0][0x380] ;  /* 0x0000e000ff147b82 */ /* 0x000f220000000a00 */
[----:B------:R-:W3:Y:S01]  /*0180*/  LDCU UR13, c[0x0][0x39c] ;  /* 0x00007380ff0d77ac */ /* 0x000ee20008000800 */
[----:B-1----:R-:W-:Y:S01]  /*0190*/  IMAD R7, R16, UR11, R17 ;  /* 0x0000000b10077c24 */ /* 0x002fe2000f8e0211 */
[----:B------:R-:W-:Y:S01]  /*01a0*/  UIADD3 UR4, UPT, UPT, -UR4, URZ, URZ ;  /* 0x000000ff04047290 */ /* 0x000fe2000fffe1ff */
[----:B--2---:R-:W-:Y:S01]  /*01b0*/  ISETP.GE.AND P1, PT, R18, UR12, PT ;  /* 0x0000000c12007c0c */ /* 0x004fe2000bf26270 */
[----:B0-----:R-:W-:Y:S02]  /*01c0*/  ULEA UR5, UR7, UR5, 0x18 ;  /* 0x0000000507057291 */ /* 0x001fe4000f8ec0ff */
[----:B------:R-:W-:Y:S01]  /*01d0*/  LEA R7, R2, R7, 0x5 ;  /* 0x0000000702077211 */ /* 0x000fe200078e28ff */
[----:B------:R-:W-:-:S03]  /*01e0*/  ULEA UR6, UR7, UR6, 0x18 ;  /* 0x0000000607067291 */ /* 0x000fc6000f8ec0ff */
[----:B------:R-:W-:-:S03]  /*01f0*/  LEA R5, R16, UR5, 0x7 ;  /* 0x0000000510057c11 */ /* 0x000fc6000f8e38ff */
[C---:B------:R-:W-:Y:S02]  /*0200*/  LEA R3, R17.reuse, UR6, 0x2 ;  /* 0x0000000611037c11 */ /* 0x040fe4000f8e10ff */
[----:B------:R-:W-:Y:S02]  /*0210*/  LEA R4, R17, R5, 0x2 ;  /* 0x0000000511047211 */ /* 0x000fe400078e10ff */
[----:B------:R-:W-:-:S07]  /*0220*/  LEA R2, R16, R3, 0x7 ;  /* 0x0000000310027211 */ /* 0x000fce00078e38ff */
.L_x_1:
[----:B---3--:R-:W-:Y:S01]  /*0230*/  ISETP.GE.AND P0, PT, R19, R0, PT ;  /* 0x000000001300720c */ /* 0x008fe20003f06270 */
[----:B------:R-:W-:Y:S01]  /*0240*/  HFMA2 R29, -RZ, RZ, 0, 0 ;  /* 0x00000000ff1d7431 */ /* 0x000fe200000001ff */
[----:B------:R-:W-:Y:S01]  /*0250*/  ISETP.GE.OR P2, PT, R17, UR13, P1 ;  /* 0x0000000d11007c0c */ /* 0x000fe20008f46670 */
[----:B----4-:R-:W-:Y:S01]  /*0260*/  IMAD.WIDE R8, R6, 0x4, R20 ;  /* 0x0000000406087825 */ /* 0x010fe200078e0214 */
[----:B------:R-:W-:Y:S02]  /*0270*/  ISETP.GE.OR P0, PT, R16, UR13, P0 ;  /* 0x0000000d10007c0c */ /* 0x000fe40008706670 */
[----:B------:R-:W-:-:S09]  /*0280*/  MOV R27, RZ ;  /* 0x000000ff001b7202 */ /* 0x000fd20000000f00 */
[----:B------:R-:W2:Y:S02]  /*0290*/  @!P2 LDG.E R27, desc[UR8][R8.64] ;  /* 0x00000008081ba981 */ /* 0x000ea4000c1e1900 */
[----:B------:R-:W0:Y:S02]  /*02a0*/  @!P0 LDC.64 R10, c[0x0][0x388] ;  /* 0x0000e200ff0a8b82 */ /* 0x000e240000000a00 */
[----:B0-----:R-:W-:-:S05]  /*02b0*/  @!P0 IMAD.WIDE R10, R7, 0x4, R10 ;  /* 0x00000004070a8825 */ /* 0x001fca00078e020a */
[----:B------:R-:W3:Y:S04]  /*02c0*/  @!P0 LDG.E R29, desc[UR8][R10.64] ;  /* 0x000000080a1d8981 */ /* 0x000ee8000c1e1900 */
[----:B--2---:R-:W-:Y:S04]  /*02d0*/  STS [R4], R27 ;  /* 0x0000001b04007388 */ /* 0x004fe80000000800 */
[----:B---3--:R-:W-:Y:S01]  /*02e0*/  STS [R2], R29 ;  /* 0x0000001d02007388 */ /* 0x008fe20000000800 */
[----:B------:R-:W-:Y:S06]  /*02f0*/  BAR.SYNC.DEFER_BLOCKING 0x0 ;  /* 0x0000000000007b1d */ /* 0x000fec0000010000 */
[----:B------:R-:W-:Y:S04]  /*0300*/  LDS R22, [R3] ;  /* 0x0000000003167984 */ /* 0x000fe80000000800 */
[----:B------:R-:W0:Y:S04]  /*0310*/  LDS.128 R12, [R5] ;  /* 0x00000000050c7984 */ /* 0x000e280000000c00 */
[----:B------:R-:W1:Y:S04]  /*0320*/  LDS R26, [R3+0x80] ;  /* 0x00008000031a7984 */ /* 0x000e680000000800 */
[----:B------:R-:W2:Y:S04]  /*0330*/  LDS R25, [R3+0x100] ;  /* 0x0001000003197984 */ /* 0x000ea80000000800 */
[----:B------:R-:W3:Y:S04]  /*0340*/  LDS R24, [R3+0x180] ;  /* 0x0001800003187984 */ /* 0x000ee80000000800 */
[----:B------:R-:W-:Y:S01]  /*0350*/  LDS.128 R8, [R5+0x10] ;  /* 0x0000100005087984 */ /* 0x000fe20000000c00 */
[----:B0-----:R-:W-:-:S03]  /*0360*/  FFMA R12, R12, R22, R23 ;  /* 0x000000160c0c7223 */ /* 0x001fc60000000017 */
[----:B------:R-:W0:Y:S01]  /*0370*/  LDS R23, [R3+0x200] ;  /* 0x0002000003177984 */ /* 0x000e220000000800 */
[----:B-1----:R-:W-:-:S03]  /*0380*/  FFMA R12, R26, R13, R12 ;  /* 0x0000000d1a0c7223 */ /* 0x002fc6000000000c */
[----:B------:R-:W1:Y:S01]  /*0390*/  LDS R22, [R3+0x280] ;  /* 0x0002800003167984 */ /* 0x000e620000000800 */
[----:B--2---:R-:W-:-:S03]  /*03a0*/  FFMA R13, R25, R14, R12 ;  /* 0x0000000e190d7223 */ /* 0x004fc6000000000c */
[----:B------:R-:W2:Y:S01]  /*03b0*/  LDS R25, [R3+0x300] ;  /* 0x0003000003197984 */ /* 0x000ea20000000800 */
[----:B---3--:R-:W-:-:S03]  /*03c0*/  FFMA R13, R24, R15, R13 ;  /* 0x0000000f180d7223 */ /* 0x008fc6000000000d */
[----:B------:R-:W3:Y:S04]  /*03d0*/  LDS R24, [R3+0x380] ;  /* 0x0003800003187984 */ /* 0x000ee80000000800 */
[----:B------:R-:W-:Y:S01]  /*03e0*/  LDS R26, [R3+0xb80] ;  /* 0x000b8000031a7984 */ /* 0x000fe20000000800 */
[----:B0-----:R-:W-:-:S03]  /*03f0*/  FFMA R27, R8, R23, R13 ;  /* 0x00000017081b7223 */ /* 0x001fc6000000000d */
[----:B------:R-:W-:Y:S04]  /*0400*/  LDS R23, [R3+0x400] ;  /* 0x0004000003177984 */ /* 0x000fe80000000800 */
[----:B------:R-:W0:Y:S01]  /*0410*/  LDS.128 R12, [R5+0x20] ;  /* 0x00002000050c7984 */ /* 0x000e220000000c00 */
[----:B-1----:R-:W-:-:S03]  /*0420*/  FFMA R8, R22, R9, R27 ;  /* 0x0000000916087223 */ /* 0x002fc6000000001b */
[----:B------:R-:W1:Y:S01]  /*0430*/  LDS R22, [R3+0x480] ;  /* 0x0004800003167984 */ /* 0x000e620000000800 */
[----:B--2---:R-:W-:-:S03]  /*0440*/  FFMA R9, R25, R10, R8 ;  /* 0x0000000a19097223 */ /* 0x004fc60000000008 */
[----:B------:R-:W2:Y:S01]  /*0450*/  LDS R25, [R3+0x500] ;  /* 0x0005000003197984 */ /* 0x000ea20000000800 */
[----:B---3--:R-:W-:-:S03]  /*0460*/  FFMA R9, R24, R11, R9 ;  /* 0x0000000b18097223 */ /* 0x008fc60000000009 */
[----:B------:R-:W3:Y:S01]  /*0470*/  LDS R24, [R3+0x580] ;  /* 0x0005800003187984 */ /* 0x000ee20000000800 */
        /* <DEDUP_REMOVED lines=26> */
[----:B------:R-:W-:Y:S04]  /*0620*/  LDS R27, [R3+0xc00] ;  /* 0x000c0000031b7984 */ /* 0x000fe80000000800 */
[----:B------:R-:W-:Y:S01]  /*0630*/  LDS R24, [R3+0xc80] ;  /* 0x000c800003187984 */ /* 0x000fe20000000800 */
[----:B0-----:R-:W-:-:S03]  /*0640*/  FFMA R23, R8, R23, R13 ;  /* 0x0000001708177223 */ /* 0x001fc6000000000d */
[----:B------:R-:W0:Y:S01]  /*0650*/  LDS.128 R12, [R5+0x60] ;  /* 0x00006000050c7984 */ /* 0x000e220000000c00 */
[----:B-1----:R-:W-:-:S03]  /*0660*/  FFMA R22, R22, R9, R23 ;  /* 0x0000000916167223 */ /* 0x002fc60000000017 */
[----:B------:R-:W1:Y:S01]  /*0670*/  LDS R23, [R3+0xd00] ;  /* 0x000d000003177984 */ /* 0x000e620000000800 */
[----:B--2---:R-:W-:-:S03]  /*0680*/  FFMA R25, R25, R10, R22 ;  /* 0x0000000a19197223 */ /* 0x004fc60000000016 */
[----:B------:R-:W2:Y:S01]  /*0690*/  LDS R22, [R3+0xd80] ;  /* 0x000d800003167984 */ /* 0x000ea20000000800 */
[----:B------:R-:W-:-:S03]  /*06a0*/  FFMA R11, R26, R11, R25 ;  /* 0x0000000b1a0b7223 */ /* 0x000fc60000000019 */
[----:B------:R-:W-:Y:S01]  /*06b0*/  LDS R25, [R3+0xe00] ;  /* 0x000e000003197984 */ /* 0x000fe20000000800 */
[----:B0-----:R-:W-:-:S03]  /*06c0*/  FFMA R27, R12, R27, R11 ;  /* 0x0000001b0c1b7223 */ /* 0x001fc6000000000b */
[----:B------:R-:W0:Y:S01]  /*06d0*/  LDS.128 R8, [R5+0x70] ;  /* 0x0000700005087984 */ /* 0x000e220000000c00 */
[----:B------:R-:W-:-:S03]  /*06e0*/  FFMA R24, R24, R13, R27 ;  /* 0x0000000d18187223 */ /* 0x000fc6000000001b */
[----:B------:R-:W3:Y:S04]  /*06f0*/  LDS R27, [R3+0xe80] ;  /* 0x000e8000031b7984 */ /* 0x000ee80000000800 */
[----:B------:R-:W4:Y:S04]  /*0700*/  LDS R13, [R3+0xf00] ;  /* 0x000f0000030d7984 */ /* 0x000f280000000800 */
[----:B------:R-:W5:Y:S01]  /*0710*/  LDS R12, [R3+0xf80] ;  /* 0x000f8000030c7984 */ /* 0x000f620000000800 */
[----:B-1----:R-:W-:Y:S01]  /*0720*/  FFMA R23, R23, R14, R24 ;  /* 0x0000000e17177223 */ /* 0x002fe20000000018 */
[----:B------:R-:W-:-:S03]  /*0730*/  UIADD3 UR4, UPT, UPT, UR4, 0x1, URZ ;  /* 0x0000000104047890 */ /* 0x000fc6000fffe0ff */
[----:B--2---:R-:W-:Y:S01]  /*0740*/  FFMA R15, R22, R15, R23 ;  /* 0x0000000f160f7223 */ /* 0x004fe20000000017 */
[----:B------:R-:W-:Y:S01]  /*0750*/  UISETP.NE.AND UP0, UPT, UR4, URZ, UPT ;  /* 0x000000ff0400728c */ /* 0x000fe2000bf05270 */
[----:B------:R-:W-:Y:S02]  /*0760*/  IADD3 R6, PT, PT, R6, 0x20, RZ ;  /* 0x0000002006067810 */ /* 0x000fe40007ffe0ff */
[----:B------:R-:W-:Y:S02]  /*0770*/  IADD3 R17, PT, PT, R17, 0x20, RZ ;  /* 0x0000002011117810 */ /* 0x000fe40007ffe0ff */
[----:B------:R-:W-:Y:S02]  /*0780*/  IADD3 R16, PT, PT, R16, 0x20, RZ ;  /* 0x0000002010107810 */ /* 0x000fe40007ffe0ff */
[----:B------:R-:W-:Y:S01]  /*0790*/  LEA R7, R0, R7, 0x5 ;  /* 0x0000000700077211 */ /* 0x000fe200078e28ff */
[----:B0-----:R-:W-:-:S04]  /*07a0*/  FFMA R8, R8, R25, R15 ;  /* 0x0000001908087223 */ /* 0x001fc8000000000f */
[----:B---3--:R-:W-:-:S04]  /*07b0*/  FFMA R8, R27, R9, R8 ;  /* 0x000000091b087223 */ /* 0x008fc80000000008 */
[----:B----4-:R-:W-:-:S04]  /*07c0*/  FFMA R13, R13, R10, R8 ;  /* 0x0000000a0d0d7223 */ /* 0x010fc80000000008 */
[----:B-----5:R-:W-:Y:S01]  /*07d0*/  FFMA R23, R12, R11, R13 ;  /* 0x0000000b0c177223 */ /* 0x020fe2000000000d */
[----:B------:R-:W-:Y:S06]  /*07e0*/  BAR.SYNC.DEFER_BLOCKING 0x0 ;  /* 0x0000000000007b1d */ /* 0x000fec0000010000 */
[----:B------:R-:W-:Y:S05]  /*07f0*/  BRA.U UP0, `(.L_x_1) ;  /* 0xfffffff9008c7547 */ /* 0x000fea000b83ffff */
.L_x_0:
[----:B------:R-:W0:Y:S01]  /*0800*/  LDCU UR4, c[0x0][0x398] ;  /* 0x00007300ff0477ac */ /* 0x000e220008000800 */
[----:B------:R-:W-:-:S04]  /*0810*/  ISETP.GE.AND P0, PT, R19, UR14, PT ;  /* 0x0000000e13007c0c */ /* 0x000fc8000bf06270 */
[----:B0-----:R-:W-:-:S13]  /*0820*/  ISETP.GE.OR P0, PT, R18, UR4, P0 ;  /* 0x0000000412007c0c */ /* 0x001fda0008706670 */
[----:B------:R-:W-:Y:S05]  /*0830*/  @P0 EXIT ;  /* 0x000000000000094d */ /* 0x000fea0003800000 */
[----:B------:R-:W0:Y:S01]  /*0840*/  LDC.64 R2, c[0x0][0x390] ;  /* 0x0000e400ff027b82 */ /* 0x000e220000000a00 */
[----:B------:R-:W-:-:S04]  /*0850*/  IMAD R19, R18, UR14, R19 ;  /* 0x0000000e12137c24 */ /* 0x000fc8000f8e0213 */
[----:B0-----:R-:W-:-:S05]  /*0860*/  IMAD.WIDE.U32 R2, R19, 0x4, R2 ;  /* 0x0000000413027825 */ /* 0x001fca00078e0002 */
[----:B------:R-:W-:Y:S01]  /*0870*/  STG.E desc[UR8][R2.64], R23 ;  /* 0x0000001702007986 */ /* 0x000fe2000c101908 */
[----:B------:R-:W-:Y:S05]  /*0880*/  EXIT ;  /* 0x000000000000794d */ /* 0x000fea0003800000 */
.L_x_2:
[----:B------:R-:W-:-:S00]  /*0890*/  BRA `(.L_x_2) ;  /* 0xfffffffc00fc7947 */ /* 0x000fc0000383ffff */
[----:B------:R-:W-:-:S00]  /*08a0*/  NOP ;  /* 0x0000000000007918 */ /* 0x000fc00000000000 */
        /* <DEDUP_REMOVED lines=13> */
.L_x_8:


//--------------------- .text._Z16matrixMultKernelPfS_S_iii --------------------------
	.section	.text._Z16matrixMultKernelPfS_S_iii,"ax",@progbits
	.align	128
        .global         _Z16matrixMultKernelPfS_S_iii
        .type           _Z16matrixMultKernelPfS_S_iii,@function
        .size           _Z16matrixMultKernelPfS_S_iii,(.L_x_9 - _Z16matrixMultKernelPfS_S_iii)
        .other          _Z16matrixMultKernelPfS_S_iii,@"STO_CUDA_ENTRY STV_DEFAULT"
_Z16matrixMultKernelPfS_S_iii:
.text._Z16matrixMultKernelPfS_S_iii:
[----:B------:R-:W-:Y:S01]  /*0000*/  LDC R1, c[0x0][0x37c] ;  /* 0x0000df00ff017b82 */ /* 0x000fe20000000800 */
[----:B------:R-:W0:Y:S07]  /*0010*/  S2R R5, SR_TID.X ;  /* 0x0000000000057919 */ /* 0x000e2e0000002100 */
[----:B------:R-:W1:Y:S01]  /*0020*/  LDC R16, c[0x0][0x364] ;  /* 0x0000d900ff107b82 */ /* 0x000e620000000800 */
[----:B------:R-:W2:Y:S01]  /*0030*/  LDCU UR6, c[0x0][0x398] ;  /* 0x00007300ff0677ac */ /* 0x000ea20008000800 */
[----:B------:R-:W1:Y:S06]  /*0040*/  S2R R3, SR_TID.Y ;  /* 0x0000000000037919 */ /* 0x000e6c0000002200 */
[----:B------:R-:W0:Y:S08]  /*0050*/  S2UR UR5, SR_CTAID.X ;  /* 0x00000000000579c3 */ /* 0x000e300000002500 */
[----:B------:R-:W0:Y:S08]  /*0060*/  LDC R0, c[0x0][0x360] ;  /* 0x0000d800ff007b82 */ /* 0x000e300000000800 */
[----:B------:R-:W1:Y:S08]  /*0070*/  S2UR UR4, SR_CTAID.Y ;  /* 0x00000000000479c3 */ /* 0x000e700000002600 */
[----:B------:R-:W3:Y:S01]  /*0080*/  LDC R17, c[0x0][0x3a0] ;  /* 0x0000e800ff117b82 */ /* 0x000ee20000000800 */
[----:B0-----:R-:W-:-:S02]  /*0090*/  IMAD R0, R0, UR5, R5 ;  /* 0x0000000500007c24 */ /* 0x001fc4000f8e0205 */
[----:B-1----:R-:W-:-:S03]  /*00a0*/  IMAD R16, R16, UR4, R3 ;  /* 0x0000000410107c24 */ /* 0x002fc6000f8e0203 */
[----:B---3--:R-:W-:-:S04]  /*00b0*/  ISETP.GE.AND P0, PT, R0, R17, PT ;  /* 0x000000110000720c */ /* 0x008fc80003f06270 */
[----:B--2---:R-:W-:-:S13]  /*00c0*/  ISETP.GE.OR P0, PT, R16, UR6, P0 ;  /* 0x0000000610007c0c */ /* 0x004fda0008706670 */
[----:B------:R-:W-:Y:S05]  /*00d0*/  @P0 EXIT ;  /* 0x000000000000094d */ /* 0x000fea0003800000 */
[----:B------:R-:W0:Y:S01]  /*00e0*/  LDC R19, c[0x0][0x39c] ;  /* 0x0000e700ff137b82 */ /* 0x000e220000000800 */
[----:B------:R-:W1:Y:S01]  /*00f0*/  LDCU.64 UR4, c[0x0][0x358] ;  /* 0x00006b00ff0477ac */ /* 0x000e620008000a00 */
[----:B------:R-:W-:Y:S01]  /*0100*/  HFMA2 R24, -RZ, RZ, 0, 0 ;  /* 0x00000000ff187431 */ /* 0x000fe200000001ff */
[----:B0-----:R-:W-:-:S13]  /*0110*/  ISETP.GE.AND P0, PT, R19, 0x1, PT ;  /* 0x000000011300780c */ /* 0x001fda0003f06270 */
[----:B-1----:R-:W-:Y:S05]  /*0120*/  @!P0 BRA `(.L_x_3) ;  /* 0x0000000400e08947 */ /* 0x002fea0003800000 */
[C---:B------:R-:W-:Y:S01]  /*0130*/  ISETP.GE.U32.AND P1, PT, R19.reuse, 0x8, PT ;  /* 0x000000081300780c */ /* 0x040fe20003f26070 */
[----:B------:R-:W-:Y:S01]  /*0140*/  IMAD R20, R16, R19, RZ ;  /* 0x0000001310147224 */ /* 0x000fe200078e02ff */
[----:B------:R-:W-:Y:S02]  /*0150*/  LOP3.LUT R27, R19, 0x7, RZ, 0xc0, !PT ;  /* 0x00000007131b7812 */ /* 0x000fe400078ec0ff */
[----:B------:R-:W-:Y:S02]  /*0160*/  MOV R24, RZ ;  /* 0x000000ff00187202 */ /* 0x000fe40000000f00 */
[----:B------:R-:W-:Y:S02]  /*0170*/  ISETP.NE.AND P0, PT, R27, RZ, PT ;  /* 0x000000ff1b00720c */ /* 0x000fe40003f05270 */
[----:B------:R-:W-:-:S05]  /*0180*/  MOV R21, RZ ;  /* 0x000000ff00157202 */ /* 0x000fca0000000f00 */
[----:B------:R-:W-:Y:S06]  /*0190*/  @!P1 BRA `(.L_x_4) ;  /* 0x0000000000c49947 */ /* 0x000fec0003800000 */
[----:B------:R-:W0:Y:S01]  /*01a0*/  LDC.64 R2, c[0x0][0x380] ;  /* 0x0000e000ff027b82 */ /* 0x000e220000000a00 */
[----:B------:R-:W-:Y:S02]  /*01b0*/  LOP3.LUT R21, R19, 0x7ffffff8, RZ, 0xc0, !PT ;  /* 0x7ffffff813157812 */ /* 0x000fe400078ec0ff */
[----:B------:R-:W-:Y:S02]  /*01c0*/  MOV R24, RZ ;  /* 0x000000ff00187202 */ /* 0x000fe40000000f00 */
[----:B------:R-:W-:Y:S02]  /*01d0*/  MOV R18, R0 ;  /* 0x0000000000127202 */ /* 0x000fe40000000f00 */
[----:B------:R-:W-:Y:S01]  /*01e0*/  IADD3 R22, PT, PT, -R21, RZ, RZ ;  /* 0x000000ff15167210 */ /* 0x000fe20007ffe1ff */
[----:B0-----:R-:W-:-:S03]  /*01f0*/  IMAD.WIDE.U32 R2, R20, 0x4, R2 ;  /* 0x0000000414027825 */ /* 0x001fc600078e0002 */
[----:B------:R-:W-:-:S04]  /*0200*/  IADD3 R4, P1, PT, R2, 0x10, RZ ;  /* 0x0000001002047810 */ /* 0x000fc80007f3e0ff */
[----:B------:R-:W-:-:S09]  /*0210*/  IADD3.X R5, PT, PT, RZ, R3, RZ, P1, !PT ;  /* 0x00000003ff057210 */ /* 0x000fd20000ffe4ff */
.L_x_5:
[----:B------:R-:W0:Y:S01]  /*0220*/  LDC.64 R14, c[0x0][0x388] ;  /* 0x0000e200ff0e7b82 */ /* 0x000e220000000a00 */
[----:B------:R-:W-:Y:S02]  /*0230*/  MOV R2, R4 ;  /* 0x0000000400027202 */ /* 0x000fe40000000f00 */
[----:B------:R-:W-:-:S05]  /*0240*/  MOV R3, R5 ;  /* 0x0000000500037202 */ /* 0x000fca0000000f00 */
[----:B------:R-:W2:Y:S04]  /*0250*/  LDG.E R25, desc[UR4][R2.64+-0x10] ;  /* 0xfffff00402197981 */ /* 0x000ea8000c1e1900 */
[----:B------:R-:W3:Y:S04]  /*0260*/  LDG.E R23, desc[UR4][R2.64+-0xc] ;  /* 0xfffff40402177981 */ /* 0x000ee8000c1e1900 */
[----:B------:R-:W4:Y:S04]  /*0270*/  LDG.E R29, desc[UR4][R2.64+-0x8] ;  /* 0xfffff804021d7981 */ /* 0x000f28000c1e1900 */
[----:B------:R-:W5:Y:S01]  /*0280*/  LDG.E R28, desc[UR4][R2.64+-0x4] ;  /* 0xfffffc04021c7981 */ /* 0x000f62000c1e1900 */
[----:B0-----:R-:W-:-:S05]  /*0290*/  IMAD.WIDE R14, R18, 0x4, R14 ;  /* 0x00000004120e7825 */ /* 0x001fca00078e020e */
[----:B------:R0:W2:Y:S01]  /*02a0*/  LDG.E R26, desc[UR4][R14.64] ;  /* 0x000000040e1a7981 */ /* 0x0000a2000c1e1900 */
[----:B------:R-:W-:-:S04]  /*02b0*/  IMAD.WIDE R12, R17, 0x4, R14 ;  /* 0x00000004110c7825 */ /* 0x000fc800078e020e */
[C---:B------:R-:W-:Y:S02]  /*02c0*/  IMAD.WIDE R4, R17.reuse, 0x4, R12 ;  /* 0x0000000411047825 */ /* 0x040fe400078e020c */
[----:B------:R-:W3:Y:S02]  /*02d0*/  LDG.E R12, desc[UR4][R12.64] ;  /* 0x000000040c0c7981 */ /* 0x000ee4000c1e1900 */
[C---:B------:R-:W-:Y:S02]  /*02e0*/  IMAD.WIDE R8, R17.reuse, 0x4, R4 ;  /* 0x0000000411087825 */ /* 0x040fe400078e0204 */
[----:B------:R-:W4:Y:S02]  /*02f0*/  LDG.E R4, desc[UR4][R4.64] ;  /* 0x0000000404047981 */ /* 0x000f24000c1e1900 */
[C---:B------:R-:W-:Y:S02]  /*0300*/  IMAD.WIDE R6, R17.reuse, 0x4, R8 ;  /* 0x0000000411067825 */ /* 0x040fe400078e0208 */
[----:B------:R-:W5:Y:S02]  /*0310*/  LDG.E R8, desc[UR4][R8.64] ;  /* 0x0000000408087981 */ /* 0x000f64000c1e1900 */
[----:B------:R-:W-:-:S02]  /*0320*/  IMAD.WIDE R10, R17, 0x4, R6 ;  /* 0x00000004110a7825 */ /* 0x000fc400078e0206 */
[----:B------:R-:W5:Y:S04]  /*0330*/  LDG.E R5, desc[UR4][R2.64] ;  /* 0x0000000402057981 */ /* 0x000f68000c1e1900 */
[----:B------:R-:W5:Y:S01]  /*0340*/  LDG.E R6, desc[UR4][R6.64] ;  /* 0x0000000406067981 */ /* 0x000f62000c1e1900 */
[----:B0-----:R-:W-:-:S03]  /*0350*/  IMAD.WIDE R14, R17, 0x4, R10 ;  /* 0x00000004110e7825 */ /* 0x001fc600078e020a */
[----:B------:R-:W5:Y:S04]  /*0360*/  LDG.E R10, desc[UR4][R10.64] ;  /* 0x000000040a0a7981 */ /* 0x000f68000c1e1900 */
[----:B------:R-:W5:Y:S04]  /*0370*/  LDG.E R13, desc[UR4][R14.64] ;  /* 0x000000040e0d7981 */ /* 0x000f68000c1e1900 */
[----:B------:R-:W5:Y:S04]  /*0380*/  LDG.E R7, desc[UR4][R2.64+0x4] ;  /* 0x0000040402077981 */ /* 0x000f68000c1e1900 */
[----:B------:R-:W5:Y:S01]  /*0390*/  LDG.E R9, desc[UR4][R2.64+0xc] ;  /* 0x00000c0402097981 */ /* 0x000f62000c1e1900 */
[----:B--2---:R-:W-:Y:S01]  /*03a0*/  FFMA R26, R25, R26, R24 ;  /* 0x0000001a191a7223 */ /* 0x004fe20000000018 */
[----:B------:R-:W-:-:S02]  /*03b0*/  IMAD.WIDE R24, R17, 0x4, R14 ;  /* 0x0000000411187825 */ /* 0x000fc400078e020e */
[----:B------:R-:W2:Y:S04]  /*03c0*/  LDG.E R14, desc[UR4][R2.64+0x8] ;  /* 0x00000804020e7981 */ /* 0x000ea8000c1e1900 */
[----:B------:R-:W2:Y:S01]  /*03d0*/  LDG.E R24, desc[UR4][R24.64] ;  /* 0x0000000418187981 */ /* 0x000ea2000c1e1900 */
[----:B---3--:R-:W-:Y:S01]  /*03e0*/  FFMA R12, R23, R12, R26 ;  /* 0x0000000c170c7223 */ /* 0x008fe2000000001a */
[----:B------:R-:W-:-:S03]  /*03f0*/  IADD3 R22, PT, PT, R22, 0x8, RZ ;  /* 0x0000000816167810 */ /* 0x000fc60007ffe0ff */
[----:B----4-:R-:W-:Y:S01]  /*0400*/  FFMA R29, R29, R4, R12 ;  /* 0x000000041d1d7223 */ /* 0x010fe2000000000c */
[----:B------:R-:W-:-:S03]  /*0410*/  ISETP.NE.AND P1, PT, R22, RZ, PT ;  /* 0x000000ff1600720c */ /* 0x000fc60003f25270 */
[----:B-----5:R-:W-:Y:S01]  /*0420*/  FFMA R8, R28, R8, R29 ;  /* 0x000000081c087223 */ /* 0x020fe2000000001d */
[----:B------:R-:W-:-:S03]  /*0430*/  IADD3 R4, P2, PT, R2, 0x20, RZ ;  /* 0x0000002002047810 */ /* 0x000fc60007f5e0ff */
[----:B------:R-:W-:Y:S01]  /*0440*/  FFMA R6, R5, R6, R8 ;  /* 0x0000000605067223 */ /* 0x000fe20000000008 */
[----:B------:R-:W-:Y:S02]  /*0450*/  IADD3.X R5, PT, PT, RZ, R3, RZ, P2, !PT ;  /* 0x00000003ff057210 */ /* 0x000fe400017fe4ff */
[----:B------:R-:W-:Y:S01]  /*0460*/  LEA R18, R17, R18, 0x3 ;  /* 0x0000001211127211 */ /* 0x000fe200078e18ff */
[----:B------:R-:W-:-:S04]  /*0470*/  FFMA R7, R7, R10, R6 ;  /* 0x0000000a07077223 */ /* 0x000fc80000000006 */
[----:B--2---:R-:W-:-:S04]  /*0480*/  FFMA R14, R14, R13, R7 ;  /* 0x0000000d0e0e7223 */ /* 0x004fc80000000007 */
[----:B------:R-:W-:Y:S01]  /*0490*/  FFMA R24, R9, R24, R14 ;  /* 0x0000001809187223 */ /* 0x000fe2000000000e */
[----:B------:R-:W-:Y:S06]  /*04a0*/  @P1 BRA `(.L_x_5) ;  /* 0xfffffffc005c1947 */ /* 0x000fec000383ffff */
.L_x_4:
[----:B------:R-:W-:Y:S05]  /*04b0*/  @!P0 BRA `(.L_x_3) ;  /* 0x0000000000fc8947 */ /* 0x000fea0003800000 */
[----:B------:R-:W-:Y:S02]  /*04c0*/  ISETP.GE.U32.AND P1, PT, R27, 0x4, PT ;  /* 0x000000041b00780c */ /* 0x000fe40003f26070 */
[----:B------:R-:W-:-:S04]  /*04d0*/  LOP3.LUT R14, R19, 0x3, RZ, 0xc0, !PT ;  /* 0x00000003130e7812 */ /* 0x000fc800078ec0ff */
[----:B------:R-:W-:-:S07]  /*04e0*/  ISETP.NE.AND P0, PT, R14, RZ, PT ;  /* 0x000000ff0e00720c */ /* 0x000fce0003f05270 */
[----:B------:R-:W-:Y:S06]  /*04f0*/  @!P1 BRA `(.L_x_6) ;  /* 0x00000000006c9947 */ /* 0x000fec0003800000 */
[----:B------:R-:W0:Y:S01]  /*0500*/  LDC.64 R4, c[0x0][0x388] ;  /* 0x0000e200ff047b82 */ /* 0x000e220000000a00 */
[----:B------:R-:W1:Y:S01]  /*0510*/  LDCU.64 UR6, c[0x0][0x380] ;  /* 0x00007000ff0677ac */ /* 0x000e620008000a00 */
[----:B------:R-:W-:Y:S01]  /*0520*/  IMAD R7, R21, R17, R0 ;  /* 0x0000001115077224 */ /* 0x000fe200078e0200 */
[CC--:B------:R-:W-:Y:S02]  /*0530*/  IADD3 R3, PT, PT, R20.reuse, R21.reuse, RZ ;  /* 0x0000001514037210 */ /* 0x0c0fe40007ffe0ff */
[----:B------:R-:W-:-:S03]  /*0540*/  IADD3 R8, P1, PT, R20, R21, RZ ;  /* 0x0000001514087210 */ /* 0x000fc60007f3e0ff */
[----:B------:R-:W2:Y:S01]  /*0550*/  LDC.64 R12, c[0x0][0x380] ;  /* 0x0000e000ff0c7b82 */ /* 0x000ea20000000a00 */
[----:B0-----:R-:W-:-:S04]  /*0560*/  IMAD.WIDE R4, R7, 0x4, R4 ;  /* 0x0000000407047825 */ /* 0x001fc800078e0204 */
[----:B------:R-:W-:Y:S02]  /*0570*/  IMAD.WIDE R6, R17, 0x4, R4 ;  /* 0x0000000411067825 */ /* 0x000fe400078e0204 */
[----:B------:R-:W3:Y:S02]  /*0580*/  LDG.E R4, desc[UR4][R4.64] ;  /* 0x0000000404047981 */ /* 0x000ee4000c1e1900 */
[----:B--2---:R-:W-:Y:S01]  /*0590*/  IMAD.WIDE.U32 R12, R3, 0x4, R12 ;  /* 0x00000004030c7825 */ /* 0x004fe200078e000c */
[----:B------:R-:W-:Y:S02]  /*05a0*/  IADD3.X R3, PT, PT, RZ, RZ, RZ, P1, !PT ;  /* 0x000000ffff037210 */ /* 0x000fe40000ffe4ff */
[----:B-1----:R-:W-:-:S03]  /*05b0*/  LEA R2, P1, R8, UR6, 0x2 ;  /* 0x0000000608027c11 */ /* 0x002fc6000f8210ff */
[----:B------:R-:W3:Y:S01]  /*05c0*/  LDG.E R13, desc[UR4][R12.64] ;  /* 0x000000040c0d7981 */ /* 0x000ee2000c1e1900 */
[----:B------:R-:W-:Y:S01]  /*05d0*/  LEA.HI.X R3, R8, UR7, R3, 0x2, P1 ;  /* 0x0000000708037c11 */ /* 0x000fe200088f1403 */
[C---:B------:R-:W-:Y:S02]  /*05e0*/  IMAD.WIDE R8, R17.reuse, 0x4, R6 ;  /* 0x0000000411087825 */ /* 0x040fe400078e0206 */
[----:B------:R-:W2:Y:S04]  /*05f0*/  LDG.E R6, desc[UR4][R6.64] ;  /* 0x0000000406067981 */ /* 0x000ea8000c1e1900 */
[----:B------:R-:W2:Y:S01]  /*0600*/  LDG.E R15, desc[UR4][R2.64+0x4] ;  /* 0x00000404020f7981 */ /* 0x000ea2000c1e1900 */
[----:B------:R-:W-:-:S03]  /*0610*/  IMAD.WIDE R10, R17, 0x4, R8 ;  /* 0x00000004110a7825 */ /* 0x000fc600078e0208 */
[----:B------:R-:W4:Y:S04]  /*0620*/  LDG.E R22, desc[UR4][R8.64] ;  /* 0x0000000408167981 */ /* 0x000f28000c1e1900 */
[----:B------:R-:W4:Y:S04]  /*0630*/  LDG.E R18, desc[UR4][R2.64+0x8] ;  /* 0x0000080402127981 */ /* 0x000f28000c1e1900 */
[----:B------:R-:W5:Y:S04]  /*0640*/  LDG.E R26, desc[UR4][R2.64+0xc] ;  /* 0x00000c04021a7981 */ /* 0x000f68000c1e1900 */
[----:B------:R-:W5:Y:S01]  /*0650*/  LDG.E R10, desc[UR4][R10.64] ;  /* 0x000000040a0a7981 */ /* 0x000f62000c1e1900 */
[----:B------:R-:W-:Y:S01]  /*0660*/  IADD3 R21, PT, PT, R21, 0x4, RZ ;  /* 0x0000000415157810 */ /* 0x000fe20007ffe0ff */
[----:B---3--:R-:W-:-:S04]  /*0670*/  FFMA R24, R13, R4, R24 ;  /* 0x000000040d187223 */ /* 0x008fc80000000018 */
[----:B--2---:R-:W-:-:S04]  /*0680*/  FFMA R15, R15, R6, R24 ;  /* 0x000000060f0f7223 */ /* 0x004fc80000000018 */
[----:B----4-:R-:W-:-:S04]  /*0690*/  FFMA R15, R18, R22, R15 ;  /* 0x00000016120f7223 */ /* 0x010fc8000000000f */
[----:B-----5:R-:W-:-:S07]  /*06a0*/  FFMA R24, R26, R10, R15 ;  /* 0x0000000a1a187223 */ /* 0x020fce000000000f */
.L_x_6:
[----:B------:R-:W-:Y:S05]  /*06b0*/  @!P0 BRA `(.L_x_3) ;  /* 0x00000000007c8947 */ /* 0x000fea0003800000 */
[----:B------:R-:W-:Y:S01]  /*06c0*/  ISETP.NE.AND P1, PT, R14, 0x1, PT ;  /* 0x000000010e00780c */ /* 0x000fe20003f25270 */
[----:B------:R-:W0:Y:S01]  /*06d0*/  LDC.64 R10, c[0x0][0x380] ;  /* 0x0000e000ff0a7b82 */ /* 0x000e220000000a00 */
[----:B------:R-:W-:-:S04]  /*06e0*/  LOP3.LUT R19, R19, 0x1, RZ, 0xc0, !PT ;  /* 0x0000000113137812 */ /* 0x000fc800078ec0ff */
[----:B------:R-:W-:-:S03]  /*06f0*/  ISETP.NE.U32.AND P0, PT, R19, 0x1, PT ;  /* 0x000000011300780c */ /* 0x000fc60003f05070 */
[----:B------:R-:W1:Y:S04]  /*0700*/  LDC.64 R8, c[0x0][0x388] ;  /* 0x0000e200ff087b82 */ /* 0x000e680000000a00 */
[CC--:B------:R-:W-:Y:S02]  /*0710*/  @P1 IADD3 R13, PT, PT, R20.reuse, R21.reuse, RZ ;  /* 0x00000015140d1210 */ /* 0x0c0fe40007ffe0ff */
[----:B------:R-:W-:Y:S02]  /*0720*/  @P1 IADD3 R12, P2, PT, R20, R21, RZ ;  /* 0x00000015140c1210 */ /* 0x000fe40007f5e0ff */
[----:B------:R-:W2:Y:S02]  /*0730*/  @P1 LDC.64 R2, c[0x0][0x380] ;  /* 0x0000e000ff021b82 */ /* 0x000ea40000000a00 */
[----:B------:R-:W-:-:S06]  /*0740*/  @P1 IADD3.X R14, PT, PT, RZ, RZ, RZ, P2, !PT ;  /* 0x000000ffff0e1210 */ /* 0x000fcc00017fe4ff */
[----:B------:R-:W3:Y:S01]  /*0750*/  LDC.64 R4, c[0x0][0x380] ;  /* 0x0000e000ff047b82 */ /* 0x000ee20000000a00 */
[----:B0-----:R-:W-:-:S04]  /*0760*/  @P1 IMAD.WIDE.U32 R10, R13, 0x4, R10 ;  /* 0x000000040d0a1825 */ /* 0x001fc800078e000a */
[C---:B------:R-:W-:Y:S01]  /*0770*/  @P1 IMAD R13, R21.reuse, R17, R0 ;  /* 0x00000011150d1224 */ /* 0x040fe200078e0200 */
[----:B------:R-:W-:Y:S01]  /*0780*/  @P1 IADD3 R21, PT, PT, R21, 0x2, RZ ;  /* 0x0000000215151810 */ /* 0x000fe20007ffe0ff */
[----:B------:R-:W4:Y:S01]  /*0790*/  @P1 LDG.E R11, desc[UR4][R10.64] ;  /* 0x000000040a0b1981 */ /* 0x000f22000c1e1900 */
[----:B------:R-:W0:Y:S01]  /*07a0*/  LDC.64 R6, c[0x0][0x388] ;  /* 0x0000e200ff067b82 */ /* 0x000e220000000a00 */
[----:B-1----:R-:W-:Y:S01]  /*07b0*/  @P1 IMAD.WIDE R8, R13, 0x4, R8 ;  /* 0x000000040d081825 */ /* 0x002fe200078e0208 */
[----:B------:R-:W-:Y:S02]  /*07c0*/  @!P0 IADD3 R15, PT, PT, R20, R21, RZ ;  /* 0x00000015140f8210 */ /* 0x000fe40007ffe0ff */
[----:B--2---:R-:W-:Y:S01]  /*07d0*/  @P1 LEA R2, P2, R12, R2, 0x2 ;  /* 0x000000020c021211 */ /* 0x004fe200078410ff */
[----:B------:R-:W-:-:S03]  /*07e0*/  @!P0 IMAD R21, R21, R17, R0 ;  /* 0x0000001115158224 */ /* 0x000fc600078e0200 */
[----:B------:R-:W-:Y:S01]  /*07f0*/  @P1 LEA.HI.X R3, R12, R3, R14, 0x2, P2 ;  /* 0x000000030c031211 */ /* 0x000fe200010f140e */
[----:B------:R-:W-:Y:S01]  /*0800*/  @P1 IMAD.WIDE R12, R17, 0x4, R8 ;  /* 0x00000004110c1825 */ /* 0x000fe200078e0208 */
[----:B------:R-:W4:Y:S03]  /*0810*/  @P1 LDG.E R14, desc[UR4][R8.64] ;  /* 0x00000004080e1981 */ /* 0x000f26000c1e1900 */
[----:B---3--:R-:W-:Y:S01]  /*0820*/  @!P0 IMAD.WIDE.U32 R4, R15, 0x4, R4 ;  /* 0x000000040f048825 */ /* 0x008fe200078e0004 */
[----:B------:R-:W2:Y:S04]  /*0830*/  @P1 LDG.E R2, desc[UR4][R2.64+0x4] ;  /* 0x0000040402021981 */ /* 0x000ea8000c1e1900 */
[----:B------:R-:W2:Y:S01]  /*0840*/  @P1 LDG.E R12, desc[UR4][R12.64] ;  /* 0x000000040c0c1981 */ /* 0x000ea2000c1e1900 */
[----:B0-----:R-:W-:-:S03]  /*0850*/  @!P0 IMAD.WIDE R6, R21, 0x4, R6 ;  /* 0x0000000415068825 */ /* 0x001fc600078e0206 */
[----:B------:R-:W3:Y:S04]  /*0860*/  @!P0 LDG.E R5, desc[UR4][R4.64] ;  /* 0x0000000404058981 */ /* 0x000ee8000c1e1900 */
[----:B------:R-:W3:Y:S01]  /*0870*/  @!P0 LDG.E R6, desc[UR4][R6.64] ;  /* 0x0000000406068981 */ /* 0x000ee2000c1e1900 */
[----:B----4-:R-:W-:-:S04]  /*0880*/  @P1 FFMA R11, R11, R14, R24 ;  /* 0x0000000e0b0b1223 */ /* 0x010fc80000000018 */
[----:B--2---:R-:W-:-:S04]  /*0890*/  @P1 FFMA R24, R2, R12, R11 ;  /* 0x0000000c02181223 */ /* 0x004fc8000000000b */
[----:B---3--:R-:W-:-:S07]  /*08a0*/  @!P0 FFMA R24, R5, R6, R24 ;  /* 0x0000000605188223 */ /* 0x008fce0000000018 */
.L_x_3:
[----:B------:R-:W0:Y:S01]  /*08b0*/  LDC.64 R2, c[0x0][0x390] ;  /* 0x0000e400ff027b82 */ /* 0x000e220000000a00 */
[----:B------:R-:W-:-:S04]  /*08c0*/  IMAD R17, R16, R17, R0 ;  /* 0x0000001110117224 */ /* 0x000fc800078e0200 */
[----:B0-----:R-:W-:-:S05]  /*08d0*/  IMAD.WIDE R2, R17, 0x4, R2 ;  /* 0x0000000411027825 */ /* 0x001fca00078e0202 */
[----:B------:R-:W-:Y:S01]  /*08e0*/  STG.E desc[UR4][R2.64], R24 ;  /* 0x0000001802007986 */ /* 0x000fe2000c101904 */
[----:B------:R-:W-:Y:S05]  /*08f0*/  EXIT ;  /* 0x000000000000794d */ /* 0x000fea0003800000 */
.L_x_7:
        /* <DEDUP_REMOVED lines=16> */
.L_x_9:


//--------------------- .nv.shared._Z20matrixMulKernelTiledPfS_S_iii --------------------------
	.section	.nv.shared._Z20matrixMulKernelTiledPfS_S_iii,"aw",@nobits
	.sectionflags	@""
	.align	4
.nv.shared._Z20matrixMulKernelTiledPfS_S_iii:
	.zero		9216


//--------------------- .nv.shared.reserved.0     --------------------------
	.section	.nv.shared.reserved.0,"aw",@nobits
	.weak		__nv_reservedSMEM_offset_0_alias
	.size		__nv_reservedSMEM_offset_0_alias, 0, 64
	.other		__nv_reservedSMEM_offset_0_alias,@"STO_CUDA_RESERVED_SHARED STV_DEFAULT"
__nv_reservedSMEM_offset_0_alias:
	.zero		0
	.zero		64


//--------------------- .nv.constant0._Z20matrixMulKernelTiledPfS_S_iii --------------------------
	.section	.nv.constant0._Z20matrixMulKernelTiledPfS_S_iii,"a",@progbits
	.sectionflags	@""
	.align	4
.nv.constant0._Z20matrixMulKernelTiledPfS_S_iii:
	.zero		932


//--------------------- .nv.constant0._Z16matrixMultKernelPfS_S_iii --------------------------
	.section	.nv.constant0._Z16matrixMultKernelPfS_S_iii,"a",@progbits
	.sectionflags	@""
	.align	4
.nv.constant0._Z16matrixMultKernelPfS_S_iii:
	.zero		932


//--------------------- SYMBOLS --------------------------

	.type		.nv.reservedSmem.offset0,@object
	.size		.nv.reservedSmem.offset0,0x4
	.type		.nv.reservedSmem.cap,@object
	.size		.nv.reservedSmem.cap,0x4
